//
// Generated by NVIDIA NVVM Compiler
//
// Compiler Build ID: CL-36424714
// Cuda compilation tools, release 13.0, V13.0.88
// Based on NVVM 20.0.0
//

.version 9.0
.target sm_100
.address_size 64

	// .globl	_Z10matrixMultPKfS0_iPf

.visible .entry _Z10matrixMultPKfS0_iPf(
	.param .u64 .ptr .align 1 _Z10matrixMultPKfS0_iPf_param_0,
	.param .u64 .ptr .align 1 _Z10matrixMultPKfS0_iPf_param_1,
	.param .u32 _Z10matrixMultPKfS0_iPf_param_2,
	.param .u64 .ptr .align 1 _Z10matrixMultPKfS0_iPf_param_3
)
{
	.reg .pred 	%p<10>;
	.reg .b32 	%r<74>;
	.reg .b32 	%f<68>;
	.reg .b64 	%rd<61>;

	ld.param.u64 	%rd7, [_Z10matrixMultPKfS0_iPf_param_0];
	ld.param.u64 	%rd8, [_Z10matrixMultPKfS0_iPf_param_1];
	ld.param.u32 	%r40, [_Z10matrixMultPKfS0_iPf_param_2];
	ld.param.u64 	%rd6, [_Z10matrixMultPKfS0_iPf_param_3];
	cvta.to.global.u64 	%rd1, %rd8;
	cvta.to.global.u64 	%rd2, %rd7;
	mov.u32 	%r41, %ctaid.x;
	mov.u32 	%r42, %ctaid.y;
	mov.u32 	%r1, %tid.x;
	mov.u32 	%r43, %tid.y;
	mul.lo.s32 	%r44, %r40, %r42;
	shl.b32 	%r45, %r44, 6;
	mad.lo.s32 	%r2, %r40, %r43, %r45;
	shl.b32 	%r3, %r41, 6;
	add.s32 	%r4, %r3, %r1;
	setp.lt.s32 	%p1, %r40, 1;
	mov.f32 	%f67, 0f00000000;
	@%p1 bra 	$L__BB0_12;
	and.b32  	%r5, %r40, 7;
	setp.lt.u32 	%p2, %r40, 8;
	mov.f32 	%f67, 0f00000000;
	mov.b32 	%r72, 0;
	@%p2 bra 	$L__BB0_4;
	and.b32  	%r72, %r40, 2147483640;
	neg.s32 	%r70, %r72;
	add.s32 	%r47, %r1, %r40;
	add.s32 	%r69, %r47, %r3;
	shl.b32 	%r9, %r40, 3;
	shl.b32 	%r48, %r40, 1;
	add.s32 	%r68, %r4, %r48;
	mad.lo.s32 	%r67, %r40, 3, %r4;
	shl.b32 	%r49, %r40, 2;
	add.s32 	%r66, %r4, %r49;
	mad.lo.s32 	%r65, %r40, 5, %r4;
	mad.lo.s32 	%r64, %r40, 6, %r4;
	mad.lo.s32 	%r63, %r40, 7, %r4;
	mul.wide.u32 	%rd9, %r2, 4;
	add.s64 	%rd10, %rd9, %rd2;
	add.s64 	%rd60, %rd10, 16;
	mov.f32 	%f67, 0f00000000;
	mov.u32 	%r62, %r4;
$L__BB0_3:
	.pragma "nounroll";
	ld.global.f32 	%f17, [%rd60+-16];
	mul.wide.u32 	%rd11, %r62, 4;
	add.s64 	%rd12, %rd1, %rd11;
	ld.global.f32 	%f18, [%rd12];
	fma.rn.f32 	%f19, %f17, %f18, %f67;
	ld.global.f32 	%f20, [%rd60+-12];
	mul.wide.u32 	%rd13, %r69, 4;
	add.s64 	%rd14, %rd1, %rd13;
	ld.global.f32 	%f21, [%rd14];
	fma.rn.f32 	%f22, %f20, %f21, %f19;
	ld.global.f32 	%f23, [%rd60+-8];
	mul.wide.u32 	%rd15, %r68, 4;
	add.s64 	%rd16, %rd1, %rd15;
	ld.global.f32 	%f24, [%rd16];
	fma.rn.f32 	%f25, %f23, %f24, %f22;
	ld.global.f32 	%f26, [%rd60+-4];
	mul.wide.u32 	%rd17, %r67, 4;
	add.s64 	%rd18, %rd1, %rd17;
	ld.global.f32 	%f27, [%rd18];
	fma.rn.f32 	%f28, %f26, %f27, %f25;
	ld.global.f32 	%f29, [%rd60];
	mul.wide.u32 	%rd19, %r66, 4;
	add.s64 	%rd20, %rd1, %rd19;
	ld.global.f32 	%f30, [%rd20];
	fma.rn.f32 	%f31, %f29, %f30, %f28;
	ld.global.f32 	%f32, [%rd60+4];
	mul.wide.u32 	%rd21, %r65, 4;
	add.s64 	%rd22, %rd1, %rd21;
	ld.global.f32 	%f33, [%rd22];
	fma.rn.f32 	%f34, %f32, %f33, %f31;
	ld.global.f32 	%f35, [%rd60+8];
	mul.wide.u32 	%rd23, %r64, 4;
	add.s64 	%rd24, %rd1, %rd23;
	ld.global.f32 	%f36, [%rd24];
	fma.rn.f32 	%f37, %f35, %f36, %f34;
	ld.global.f32 	%f38, [%rd60+12];
	mul.wide.u32 	%rd25, %r63, 4;
	add.s64 	%rd26, %rd1, %rd25;
	ld.global.f32 	%f39, [%rd26];
	fma.rn.f32 	%f67, %f38, %f39, %f37;
	add.s32 	%r70, %r70, 8;
	add.s32 	%r69, %r69, %r9;
	add.s32 	%r68, %r68, %r9;
	add.s32 	%r67, %r67, %r9;
	add.s32 	%r66, %r66, %r9;
	add.s32 	%r65, %r65, %r9;
	add.s32 	%r64, %r64, %r9;
	add.s32 	%r63, %r63, %r9;
	add.s32 	%r62, %r62, %r9;
	add.s64 	%rd60, %rd60, 32;
	setp.ne.s32 	%p3, %r70, 0;
	@%p3 bra 	$L__BB0_3;
$L__BB0_4:
	setp.eq.s32 	%p4, %r5, 0;
	@%p4 bra 	$L__BB0_12;
	and.b32  	%r35, %r40, 3;
	setp.lt.u32 	%p5, %r5, 4;
	@%p5 bra 	$L__BB0_7;
	add.s32 	%r50, %r2, %r72;
	mul.wide.u32 	%rd27, %r50, 4;
	add.s64 	%rd28, %rd2, %rd27;
	ld.global.f32 	%f41, [%rd28];
	mad.lo.s32 	%r51, %r72, %r40, %r4;
	mul.wide.u32 	%rd29, %r51, 4;
	add.s64 	%rd30, %rd1, %rd29;
	ld.global.f32 	%f42, [%rd30];
	fma.rn.f32 	%f43, %f41, %f42, %f67;
	cvt.u64.u32 	%rd31, %r2;
	cvt.u64.u32 	%rd32, %r72;
	add.s64 	%rd33, %rd31, %rd32;
	shl.b64 	%rd34, %rd33, 2;
	add.s64 	%rd35, %rd2, %rd34;
	ld.global.f32 	%f44, [%rd35+4];
	add.s32 	%r52, %r51, %r40;
	mul.wide.u32 	%rd36, %r52, 4;
	add.s64 	%rd37, %rd1, %rd36;
	ld.global.f32 	%f45, [%rd37];
	fma.rn.f32 	%f46, %f44, %f45, %f43;
	ld.global.f32 	%f47, [%rd35+8];
	add.s32 	%r53, %r52, %r40;
	mul.wide.u32 	%rd38, %r53, 4;
	add.s64 	%rd39, %rd1, %rd38;
	ld.global.f32 	%f48, [%rd39];
	fma.rn.f32 	%f49, %f47, %f48, %f46;
	ld.global.f32 	%f50, [%rd35+12];
	add.s32 	%r54, %r53, %r40;
	mul.wide.u32 	%rd40, %r54, 4;
	add.s64 	%rd41, %rd1, %rd40;
	ld.global.f32 	%f51, [%rd41];
	fma.rn.f32 	%f67, %f50, %f51, %f49;
	add.s32 	%r72, %r72, 4;
$L__BB0_7:
	setp.eq.s32 	%p6, %r35, 0;
	@%p6 bra 	$L__BB0_12;
	setp.eq.s32 	%p7, %r35, 1;
	@%p7 bra 	$L__BB0_10;
	add.s32 	%r55, %r2, %r72;
	mul.wide.u32 	%rd42, %r55, 4;
	add.s64 	%rd43, %rd2, %rd42;
	ld.global.f32 	%f53, [%rd43];
	mad.lo.s32 	%r56, %r72, %r40, %r4;
	mul.wide.u32 	%rd44, %r56, 4;
	add.s64 	%rd45, %rd1, %rd44;
	ld.global.f32 	%f54, [%rd45];
	fma.rn.f32 	%f55, %f53, %f54, %f67;
	cvt.u64.u32 	%rd46, %r2;
	cvt.u64.u32 	%rd47, %r72;
	add.s64 	%rd48, %rd46, %rd47;
	shl.b64 	%rd49, %rd48, 2;
	add.s64 	%rd50, %rd2, %rd49;
	ld.global.f32 	%f56, [%rd50+4];
	add.s32 	%r57, %r56, %r40;
	mul.wide.u32 	%rd51, %r57, 4;
	add.s64 	%rd52, %rd1, %rd51;
	ld.global.f32 	%f57, [%rd52];
	fma.rn.f32 	%f67, %f56, %f57, %f55;
	add.s32 	%r72, %r72, 2;
$L__BB0_10:
	and.b32  	%r58, %r40, 1;
	setp.eq.b32 	%p8, %r58, 1;
	not.pred 	%p9, %p8;
	@%p9 bra 	$L__BB0_12;
	add.s32 	%r59, %r2, %r72;
	mul.wide.u32 	%rd53, %r59, 4;
	add.s64 	%rd54, %rd2, %rd53;
	ld.global.f32 	%f58, [%rd54];
	mad.lo.s32 	%r60, %r72, %r40, %r4;
	mul.wide.u32 	%rd55, %r60, 4;
	add.s64 	%rd56, %rd1, %rd55;
	ld.global.f32 	%f59, [%rd56];
	fma.rn.f32 	%f67, %f58, %f59, %f67;
$L__BB0_12:
	cvta.to.global.u64 	%rd57, %rd6;
	add.s32 	%r61, %r2, %r4;
	mul.wide.s32 	%rd58, %r61, 4;
	add.s64 	%rd59, %rd57, %rd58;
	st.global.f32 	[%rd59], %f67;
	ret;

}


// ===== COMPILED SASS (sm_100) =====

	.target	sm_100

	.elftype	@"ET_EXEC"


//--------------------- .note.nv.tkinfo           --------------------------
	.section	.note.nv.tkinfo,"",@"SHT_NOTE"
	.sectionflags	@"SHF_NOTE_NV_TKINFO"
	.tkinfo
        /*0018*/ 	.word	0x00000002
        /*0030*/ 	.string	""
        /*0030*/ 	.string	"ptxas"
        /*0030*/ 	.string	"Cuda compilation tools, release 13.0, V13.0.88"
        /*0030*/ 	.string	"Build cuda_13.0.r13.0/compiler.36424714_0"
        /*0030*/ 	.string	"-arch sm_100 -m 64 "



//--------------------- .note.nv.cuinfo           --------------------------
	.section	.note.nv.cuinfo,"",@"SHT_NOTE"
	.sectionflags	@"SHF_NOTE_NV_CUINFO"
        /*0018*/ 	.short	0x0002
        /*001a*/ 	.short	0x0064
        /*001c*/ 	.short	0x0082
	.zero		2


//--------------------- .nv.info                  --------------------------
	.section	.nv.info,"",@"SHT_CUDA_INFO"
	.align	4


	//----- nvinfo : EIATTR_REGCOUNT
	.align		4
        /*0000*/ 	.byte	0x04, 0x2f
        /*0002*/ 	.short	(.L_1 - .L_0)
	.align		4
.L_0:
        /*0004*/ 	.word	index@(_Z10matrixMultPKfS0_iPf)
        /*0008*/ 	.word	0x00000020


	//----- nvinfo : EIATTR_FRAME_SIZE
	.align		4
.L_1:
        /*000c*/ 	.byte	0x04, 0x11
        /*000e*/ 	.short	(.L_3 - .L_2)
	.align		4
.L_2:
        /*0010*/ 	.word	index@(_Z10matrixMultPKfS0_iPf)
        /*0014*/ 	.word	0x00000000


	//----- nvinfo : EIATTR_MIN_STACK_SIZE
	.align		4
.L_3:
        /*0018*/ 	.byte	0x04, 0x12
        /*001a*/ 	.short	(.L_5 - .L_4)
	.align		4
.L_4:
        /*001c*/ 	.word	index@(_Z10matrixMultPKfS0_iPf)
        /*0020*/ 	.word	0x00000000
.L_5:


//--------------------- .nv.compat                --------------------------
	.section	.nv.compat,"",@"SHT_CUDA_COMPAT_INFO"
	.align	4
        /*0000*/ 	.byte	0x02, 0x09, 0x00, 0x00, 0x02, 0x02, 0x01, 0x00, 0x02, 0x05, 0x05, 0x00, 0x03, 0x07, 0x01, 0x01
        /*0010*/ 	.byte	0x02, 0x03, 0x00, 0x00, 0x02, 0x06, 0x01, 0x00, 0x04, 0x0b, 0x08, 0x00, 0x09, 0x00, 0x00, 0x00
        /*0020*/ 	.byte	0x00, 0x00, 0x00, 0x00


//--------------------- .nv.info._Z10matrixMultPKfS0_iPf --------------------------
	.section	.nv.info._Z10matrixMultPKfS0_iPf,"",@"SHT_CUDA_INFO"
	.sectionflags	@""
	.align	4


	//----- nvinfo : EIATTR_CUDA_API_VERSION
	.align		4
        /*0000*/ 	.byte	0x04, 0x37
        /*0002*/ 	.short	(.L_7 - .L_6)
.L_6:
        /*0004*/ 	.word	0x00000082


	//----- nvinfo : EIATTR_KPARAM_INFO
	.align		4
.L_7:
        /*0008*/ 	.byte	0x04, 0x17
        /*000a*/ 	.short	(.L_9 - .L_8)
.L_8:
        /*000c*/ 	.word	0x00000000
        /*0010*/ 	.short	0x0003
        /*0012*/ 	.short	0x0018
        /*0014*/ 	.byte	0x00, 0xf5, 0x21, 0x00


	//----- nvinfo : EIATTR_KPARAM_INFO
	.align		4
.L_9:
        /*0018*/ 	.byte	0x04, 0x17
        /*001a*/ 	.short	(.L_11 - .L_10)
.L_10:
        /*001c*/ 	.word	0x00000000
        /*0020*/ 	.short	0x0002
        /*0022*/ 	.short	0x0010
        /*0024*/ 	.byte	0x00, 0xf0, 0x11, 0x00


	//----- nvinfo : EIATTR_KPARAM_INFO
	.align		4
.L_11:
        /*0028*/ 	.byte	0x04, 0x17
        /*002a*/ 	.short	(.L_13 - .L_12)
.L_12:
        /*002c*/ 	.word	0x00000000
        /*0030*/ 	.short	0x0001
        /*0032*/ 	.short	0x0008
        /*0034*/ 	.byte	0x00, 0xf5, 0x21, 0x00


	//----- nvinfo : EIATTR_KPARAM_INFO
	.align		4
.L_13:
        /*0038*/ 	.byte	0x04, 0x17
        /*003a*/ 	.short	(.L_15 - .L_14)
.L_14:
        /*003c*/ 	.word	0x00000000
        /*0040*/ 	.short	0x0000
        /*0042*/ 	.short	0x0000
        /*0044*/ 	.byte	0x00, 0xf5, 0x21, 0x00


	//----- nvinfo : EIATTR_SPARSE_MMA_MASK
	.align		4
.L_15:
        /*0048*/ 	.byte	0x03, 0x50
        /*004a*/ 	.short	0x0000


	//----- nvinfo : EIATTR_MAXREG_COUNT
	.align		4
        /*004c*/ 	.byte	0x03, 0x1b
        /*004e*/ 	.short	0x00ff


	//----- nvinfo : EIATTR_MERCURY_ISA_VERSION
	.align		4
        /*0050*/ 	.byte	0x03, 0x5f
        /*0052*/ 	.short	0x0101


	//----- nvinfo : EIATTR_VRC_CTA_INIT_COUNT
	.align		4
        /*0054*/ 	.byte	0x02, 0x4a
	.zero		1
	.zero		1


	//----- nvinfo : EIATTR_EXIT_INSTR_OFFSETS
	.align		4
        /*0058*/ 	.byte	0x04, 0x1c
        /*005a*/ 	.short	(.L_17 - .L_16)


	//   ....[0]....
.L_16:
        /*005c*/ 	.word	0x000009c0


	//----- nvinfo : EIATTR_CBANK_PARAM_SIZE
	.align		4
.L_17:
        /*0060*/ 	.byte	0x03, 0x19
        /*0062*/ 	.short	0x0020


	//----- nvinfo : EIATTR_PARAM_CBANK
	.align		4
        /*0064*/ 	.byte	0x04, 0x0a
        /*0066*/ 	.short	(.L_19 - .L_18)
	.align		4
.L_18:
        /*0068*/ 	.word	index@(.nv.constant0._Z10matrixMultPKfS0_iPf)
        /*006c*/ 	.short	0x0380
        /*006e*/ 	.short	0x0020


	//----- nvinfo : EIATTR_SW_WAR
	.align		4
.L_19:
        /*0070*/ 	.byte	0x04, 0x36
        /*0072*/ 	.short	(.L_21 - .L_20)
.L_20:
        /*0074*/ 	.word	0x00000008
.L_21:


//--------------------- .nv.callgraph             --------------------------
	.section	.nv.callgraph,"",@"SHT_CUDA_CALLGRAPH"
	.align	4
	.sectionentsize	8
	.align		4
        /*0000*/ 	.word	0x00000000
	.align		4
        /*0004*/ 	.word	0xffffffff
	.align		4
        /*0008*/ 	.word	0x00000000
	.align		4
        /*000c*/ 	.word	0xfffffffe
	.align		4
        /*0010*/ 	.word	0x00000000
	.align		4
        /*0014*/ 	.word	0xfffffffd
	.align		4
        /*0018*/ 	.word	0x00000000
	.align		4
        /*001c*/ 	.word	0xfffffffc


//--------------------- .text._Z10matrixMultPKfS0_iPf --------------------------
	.section	.text._Z10matrixMultPKfS0_iPf,"ax",@progbits
	.align	128
        .global         _Z10matrixMultPKfS0_iPf
        .type           _Z10matrixMultPKfS0_iPf,@function
        .size           _Z10matrixMultPKfS0_iPf,(.L_x_5 - _Z10matrixMultPKfS0_iPf)
        .other          _Z10matrixMultPKfS0_iPf,@"STO_CUDA_ENTRY STV_DEFAULT"
_Z10matrixMultPKfS0_iPf:
.text._Z10matrixMultPKfS0_iPf:
[----:B------:R-:W-:Y:S08]  /*0000*/  LDC R1, c[0x0][0x37c] ;  /* 0x0000df00ff017b82 */ /* 0x000ff00000000800 */
[----:B------:R-:W0:Y:S01]  /*0010*/  LDC R0, c[0x0][0x390] ;  /* 0x0000e400ff007b82 */ /* 0x000e220000000800 */
[----:B------:R-:W1:Y:S01]  /*0020*/  S2R R4, SR_TID.Y ;  /* 0x0000000000047919 */ /* 0x000e620000002200 */
[----:B------:R-:W-:Y:S01]  /*0030*/  HFMA2 R12, -RZ, RZ, 0, 0 ;  /* 0x00000000ff0c7431 */ /* 0x000fe200000001ff */
[----:B------:R-:W2:Y:S05]  /*0040*/  S2R R6, SR_CTAID.X ;  /* 0x0000000000067919 */ /* 0x000eaa0000002500 */
[----:B------:R-:W3:Y:S01]  /*0050*/  S2UR UR4, SR_CTAID.Y ;  /* 0x00000000000479c3 */ /* 0x000ee20000002600 */
[----:B------:R-:W2:Y:S01]  /*0060*/  S2R R11, SR_TID.X ;  /* 0x00000000000b7919 */ /* 0x000ea20000002100 */
[C---:B0-----:R-:W-:Y:S01]  /*0070*/  ISETP.GE.AND P0, PT, R0.reuse, 0x1, PT ;  /* 0x000000010000780c */ /* 0x041fe20003f06270 */
[----:B---3--:R-:W-:Y:S01]  /*0080*/  IMAD R2, R0, UR4, RZ ;  /* 0x0000000400027c24 */ /* 0x008fe2000f8e02ff */
[----:B------:R-:W0:Y:S04]  /*0090*/  LDCU.64 UR4, c[0x0][0x358] ;  /* 0x00006b00ff0477ac */ /* 0x000e280008000a00 */
[----:B------:R-:W-:-:S02]  /*00a0*/  SHF.L.U32 R3, R2, 0x6, RZ ;  /* 0x0000000602037819 */ /* 0x000fc400000006ff */
[----:B--2---:R-:W-:-:S03]  /*00b0*/  LEA R5, R6, R11, 0x6 ;  /* 0x0000000b06057211 */ /* 0x004fc600078e30ff */
[----:B-1----:R-:W-:Y:S02]  /*00c0*/  IMAD R2, R4, R0, R3 ;  /* 0x0000000004027224 */ /* 0x002fe400078e0203 */
[----:B------:R-:W-:Y:S05]  /*00d0*/  @!P0 BRA `(.L_x_0) ;  /* 0x0000000800288947 */ /* 0x000fea0003800000 */
[C---:B------:R-:W-:Y:S02]  /*00e0*/  ISETP.GE.U32.AND P1, PT, R0.reuse, 0x8, PT ;  /* 0x000000080000780c */ /* 0x040fe40003f26070 */
[----:B------:R-:W-:Y:S02]  /*00f0*/  LOP3.LUT R4, R0, 0x7, RZ, 0xc0, !PT ;  /* 0x0000000700047812 */ /* 0x000fe400078ec0ff */
[----:B------:R-:W-:Y:S02]  /*0100*/  MOV R12, RZ ;  /* 0x000000ff000c7202 */ /* 0x000fe40000000f00 */
[----:B------:R-:W-:Y:S02]  /*0110*/  ISETP.NE.AND P0, PT, R4, RZ, PT ;  /* 0x000000ff0400720c */ /* 0x000fe40003f05270 */
[----:B------:R-:W-:-:S05]  /*0120*/  MOV R7, RZ ;  /* 0x000000ff00077202 */ /* 0x000fca0000000f00 */
[----:B------:R-:W-:Y:S06]  /*0130*/  @!P1 BRA `(.L_x_1) ;  /* 0x0000000400009947 */ /* 0x000fec0003800000 */
[----:B------:R-:W1:Y:S01]  /*0140*/  LDC.64 R8, c[0x0][0x380] ;  /* 0x0000e000ff087b82 */ /* 0x000e620000000a00 */
[----:B------:R-:W-:Y:S01]  /*0150*/  IMAD.IADD R3, R11, 0x1, R0 ;  /* 0x000000010b037824 */ /* 0x000fe200078e0200 */
[C---:B------:R-:W-:Y:S01]  /*0160*/  LOP3.LUT R7, R0.reuse, 0x7ffffff8, RZ, 0xc0, !PT ;  /* 0x7ffffff800077812 */ /* 0x040fe200078ec0ff */
[C-C-:B------:R-:W-:Y:S01]  /*0170*/  IMAD R11, R0.reuse, 0x3, R5.reuse ;  /* 0x00000003000b7824 */ /* 0x140fe200078e0205 */
[C---:B------:R-:W-:Y:S01]  /*0180*/  LEA R13, R0.reuse, R5, 0x2 ;  /* 0x00000005000d7211 */ /* 0x040fe200078e10ff */
[--C-:B------:R-:W-:Y:S01]  /*0190*/  IMAD R25, R0, 0x5, R5.reuse ;  /* 0x0000000500197824 */ /* 0x100fe200078e0205 */
[----:B------:R-:W-:Y:S01]  /*01a0*/  LEA R3, R6, R3, 0x6 ;  /* 0x0000000306037211 */ /* 0x000fe200078e30ff */
[----:B------:R-:W-:Y:S01]  /*01b0*/  IMAD R29, R0, 0x6, R5 ;  /* 0x00000006001d7824 */ /* 0x000fe200078e0205 */
[----:B------:R-:W-:Y:S01]  /*01c0*/  MOV R10, R5 ;  /* 0x00000005000a7202 */ /* 0x000fe20000000f00 */
[----:B------:R-:W-:Y:S01]  /*01d0*/  IMAD.MOV.U32 R12, RZ, RZ, RZ ;  /* 0x000000ffff0c7224 */ /* 0x000fe200078e00ff */
[----:B------:R-:W-:Y:S01]  /*01e0*/  IADD3 R6, PT, PT, -R7, RZ, RZ ;  /* 0x000000ff07067210 */ /* 0x000fe20007ffe1ff */
[----:B-1----:R-:W-:-:S03]  /*01f0*/  IMAD.WIDE.U32 R8, R2, 0x4, R8 ;  /* 0x0000000402087825 */ /* 0x002fc600078e0008 */
[----:B------:R-:W-:Y:S01]  /*0200*/  IADD3 R20, P1, PT, R8, 0x10, RZ ;  /* 0x0000001008147810 */ /* 0x000fe20007f3e0ff */
[----:B------:R-:W-:-:S03]  /*0210*/  IMAD R8, R0, 0x7, R5 ;  /* 0x0000000700087824 */ /* 0x000fc600078e0205 */
[----:B------:R-:W-:Y:S02]  /*0220*/  IADD3.X R23, PT, PT, RZ, R9, RZ, P1, !PT ;  /* 0x00000009ff177210 */ /* 0x000fe40000ffe4ff */
[----:B------:R-:W-:-:S07]  /*0230*/  LEA R9, R0, R5, 0x1 ;  /* 0x0000000500097211 */ /* 0x000fce00078e08ff */
.L_x_2:
[----:B------:R-:W1:Y:S01]  /*0240*/  LDC.64 R16, c[0x0][0x388] ;  /* 0x0000e200ff107b82 */ /* 0x000e620000000a00 */
[----:B------:R-:W-:Y:S02]  /*0250*/  MOV R14, R20 ;  /* 0x00000014000e7202 */ /* 0x000fe40000000f00 */
[----:B------:R-:W-:-:S05]  /*0260*/  MOV R15, R23 ;  /* 0x00000017000f7202 */ /* 0x000fca0000000f00 */
[----:B0-----:R-:W2:Y:S04]  /*0270*/  LDG.E R21, desc[UR4][R14.64+-0x10] ;  /* 0xfffff0040e157981 */ /* 0x001ea8000c1e1900 */
[----:B------:R-:W3:Y:S04]  /*0280*/  LDG.E R28, desc[UR4][R14.64+-0x8] ;  /* 0xfffff8040e1c7981 */ /* 0x000ee8000c1e1900 */
[----:B------:R-:W4:Y:S01]  /*0290*/  LDG.E R24, desc[UR4][R14.64+-0x4] ;  /* 0xfffffc040e187981 */ /* 0x000f22000c1e1900 */
[----:B-1----:R-:W-:-:S06]  /*02a0*/  IMAD.WIDE.U32 R26, R10, 0x4, R16 ;  /* 0x000000040a1a7825 */ /* 0x002fcc00078e0010 */
[----:B------:R-:W2:Y:S01]  /*02b0*/  LDG.E R26, desc[UR4][R26.64] ;  /* 0x000000041a1a7981 */ /* 0x000ea2000c1e1900 */
[----:B------:R-:W-:-:S04]  /*02c0*/  IMAD.WIDE.U32 R22, R3, 0x4, R16 ;  /* 0x0000000403167825 */ /* 0x000fc800078e0010 */
[----:B------:R-:W-:Y:S02]  /*02d0*/  IMAD.WIDE.U32 R18, R9, 0x4, R16 ;  /* 0x0000000409127825 */ /* 0x000fe400078e0010 */
[----:B------:R2:W5:Y:S04]  /*02e0*/  LDG.E R22, desc[UR4][R22.64] ;  /* 0x0000000416167981 */ /* 0x000568000c1e1900 */
[----:B------:R-:W3:Y:S01]  /*02f0*/  LDG.E R19, desc[UR4][R18.64] ;  /* 0x0000000412137981 */ /* 0x000ee2000c1e1900 */
[----:B--2---:R-:W-:-:S03]  /*0300*/  FFMA R23, R21, R26, R12 ;  /* 0x0000001a15177223 */ /* 0x004fc6000000000c */
[----:B------:R-:W5:Y:S01]  /*0310*/  LDG.E R26, desc[UR4][R14.64+-0xc] ;  /* 0xfffff4040e1a7981 */ /* 0x000f62000c1e1900 */
[----:B------:R-:W-:-:S05]  /*0320*/  IMAD.WIDE.U32 R20, R11, 0x4, R16 ;  /* 0x000000040b147825 */ /* 0x000fca00078e0010 */
[----:B------:R-:W4:Y:S04]  /*0330*/  LDG.E R12, desc[UR4][R20.64] ;  /* 0x00000004140c7981 */ /* 0x000f28000c1e1900 */
[----:B------:R-:W2:Y:S04]  /*0340*/  LDG.E R20, desc[UR4][R14.64+0x4] ;  /* 0x000004040e147981 */ /* 0x000ea8000c1e1900 */
[----:B------:R-:W2:Y:S01]  /*0350*/  LDG.E R21, desc[UR4][R14.64+0x8] ;  /* 0x000008040e157981 */ /* 0x000ea2000c1e1900 */
[----:B-----5:R-:W-:Y:S01]  /*0360*/  FFMA R23, R26, R22, R23 ;  /* 0x000000161a177223 */ /* 0x020fe20000000017 */
[----:B------:R-:W-:-:S04]  /*0370*/  IMAD.WIDE.U32 R26, R13, 0x4, R16 ;  /* 0x000000040d1a7825 */ /* 0x000fc800078e0010 */
[----:B---3--:R-:W-:Y:S01]  /*0380*/  FFMA R28, R28, R19, R23 ;  /* 0x000000131c1c7223 */ /* 0x008fe20000000017 */
[----:B------:R-:W-:Y:S01]  /*0390*/  IMAD.WIDE.U32 R22, R25, 0x4, R16 ;  /* 0x0000000419167825 */ /* 0x000fe200078e0010 */
[----:B------:R-:W3:Y:S03]  /*03a0*/  LDG.E R27, desc[UR4][R26.64] ;  /* 0x000000041a1b7981 */ /* 0x000ee6000c1e1900 */
[----:B----4-:R-:W-:Y:S02]  /*03b0*/  FFMA R12, R24, R12, R28 ;  /* 0x0000000c180c7223 */ /* 0x010fe4000000001c */
[----:B------:R-:W3:Y:S04]  /*03c0*/  LDG.E R24, desc[UR4][R14.64] ;  /* 0x000000040e187981 */ /* 0x000ee8000c1e1900 */
[----:B------:R-:W2:Y:S01]  /*03d0*/  LDG.E R23, desc[UR4][R22.64] ;  /* 0x0000000416177981 */ /* 0x000ea2000c1e1900 */
[----:B------:R-:W-:-:S03]  /*03e0*/  IMAD.WIDE.U32 R18, R29, 0x4, R16 ;  /* 0x000000041d127825 */ /* 0x000fc600078e0010 */
[----:B------:R-:W4:Y:S01]  /*03f0*/  LDG.E R26, desc[UR4][R14.64+0xc] ;  /* 0x00000c040e1a7981 */ /* 0x000f22000c1e1900 */
[----:B------:R-:W-:-:S03]  /*0400*/  IMAD.WIDE.U32 R16, R8, 0x4, R16 ;  /* 0x0000000408107825 */ /* 0x000fc600078e0010 */
[----:B------:R-:W5:Y:S04]  /*0410*/  LDG.E R18, desc[UR4][R18.64] ;  /* 0x0000000412127981 */ /* 0x000f68000c1e1900 */
[----:B------:R-:W4:Y:S01]  /*0420*/  LDG.E R16, desc[UR4][R16.64] ;  /* 0x0000000410107981 */ /* 0x000f22000c1e1900 */
[----:B------:R-:W-:Y:S01]  /*0430*/  VIADD R6, R6, 0x8 ;  /* 0x0000000806067836 */ /* 0x000fe20000000000 */
[C---:B------:R-:W-:Y:S01]  /*0440*/  LEA R3, R0.reuse, R3, 0x3 ;  /* 0x0000000300037211 */ /* 0x040fe200078e18ff */
[C---:B------:R-:W-:Y:S01]  /*0450*/  IMAD R13, R0.reuse, 0x8, R13 ;  /* 0x00000008000d7824 */ /* 0x040fe200078e020d */
[C---:B------:R-:W-:Y:S02]  /*0460*/  LEA R9, R0.reuse, R9, 0x3 ;  /* 0x0000000900097211 */ /* 0x040fe400078e18ff */
[----:B------:R-:W-:-:S02]  /*0470*/  LEA R11, R0, R11, 0x3 ;  /* 0x0000000b000b7211 */ /* 0x000fc400078e18ff */
[C---:B------:R-:W-:Y:S02]  /*0480*/  LEA R25, R0.reuse, R25, 0x3 ;  /* 0x0000001900197211 */ /* 0x040fe400078e18ff */
[C---:B------:R-:W-:Y:S02]  /*0490*/  LEA R29, R0.reuse, R29, 0x3 ;  /* 0x0000001d001d7211 */ /* 0x040fe400078e18ff */
[C---:B------:R-:W-:Y:S02]  /*04a0*/  LEA R8, R0.reuse, R8, 0x3 ;  /* 0x0000000800087211 */ /* 0x040fe400078e18ff */
[----:B------:R-:W-:Y:S01]  /*04b0*/  LEA R10, R0, R10, 0x3 ;  /* 0x0000000a000a7211 */ /* 0x000fe200078e18ff */
[----:B---3--:R-:W-:-:S04]  /*04c0*/  FFMA R27, R24, R27, R12 ;  /* 0x0000001b181b7223 */ /* 0x008fc8000000000c */
[----:B--2---:R-:W-:Y:S01]  /*04d0*/  FFMA R12, R20, R23, R27 ;  /* 0x00000017140c7223 */ /* 0x004fe2000000001b */
[----:B------:R-:W-:-:S04]  /*04e0*/  IADD3 R20, P1, PT, R14, 0x20, RZ ;  /* 0x000000200e147810 */ /* 0x000fc80007f3e0ff */
[----:B------:R-:W-:Y:S02]  /*04f0*/  IADD3.X R23, PT, PT, RZ, R15, RZ, P1, !PT ;  /* 0x0000000fff177210 */ /* 0x000fe40000ffe4ff */
[----:B------:R-:W-:Y:S01]  /*0500*/  ISETP.NE.AND P1, PT, R6, RZ, PT ;  /* 0x000000ff0600720c */ /* 0x000fe20003f25270 */
[----:B-----5:R-:W-:-:S04]  /*0510*/  FFMA R21, R21, R18, R12 ;  /* 0x0000001215157223 */ /* 0x020fc8000000000c */
[----:B----4-:R-:W-:-:S08]  /*0520*/  FFMA R12, R26, R16, R21 ;  /* 0x000000101a0c7223 */ /* 0x010fd00000000015 */
[----:B------:R-:W-:Y:S05]  /*0530*/  @P1 BRA `(.L_x_2) ;  /* 0xfffffffc00401947 */ /* 0x000fea000383ffff */
.L_x_1:
[----:B------:R-:W-:Y:S05]  /*0540*/  @!P0 BRA `(.L_x_0) ;  /* 0x00000004000c8947 */ /* 0x000fea0003800000 */
[----:B------:R-:W-:Y:S02]  /*0550*/  ISETP.GE.U32.AND P1, PT, R4, 0x4, PT ;  /* 0x000000040400780c */ /* 0x000fe40003f26070 */
[----:B------:R-:W-:-:S04]  /*0560*/  LOP3.LUT R6, R0, 0x3, RZ, 0xc0, !PT ;  /* 0x0000000300067812 */ /* 0x000fc800078ec0ff */
[----:B------:R-:W-:-:S07]  /*0570*/  ISETP.NE.AND P0, PT, R6, RZ, PT ;  /* 0x000000ff0600720c */ /* 0x000fce0003f05270 */
[----:B------:R-:W-:Y:S06]  /*0580*/  @!P1 BRA `(.L_x_3) ;  /* 0x0000000000789947 */ /* 0x000fec0003800000 */
[----:B------:R-:W1:Y:S01]  /*0590*/  LDC.64 R18, c[0x0][0x380] ;  /* 0x0000e000ff127b82 */ /* 0x000e620000000a00 */
[----:B------:R-:W2:Y:S01]  /*05a0*/  LDCU.64 UR6, c[0x0][0x380] ;  /* 0x00007000ff0677ac */ /* 0x000ea20008000a00 */
[----:B------:R-:W-:Y:S01]  /*05b0*/  IMAD R21, R7, R0, R5 ;  /* 0x0000000007157224 */ /* 0x000fe200078e0205 */
[C---:B------:R-:W-:Y:S01]  /*05c0*/  IADD3 R4, P1, PT, R2.reuse, R7, RZ ;  /* 0x0000000702047210 */ /* 0x040fe20007f3e0ff */
[----:B------:R-:W-:-:S03]  /*05d0*/  IMAD.IADD R3, R2, 0x1, R7 ;  /* 0x0000000102037824 */ /* 0x000fc600078e0207 */
[-C--:B------:R-:W-:Y:S01]  /*05e0*/  IADD3 R11, PT, PT, R21, R0.reuse, RZ ;  /* 0x00000000150b7210 */ /* 0x080fe20007ffe0ff */
[----:B------:R-:W3:Y:S01]  /*05f0*/  LDC.64 R8, c[0x0][0x388] ;  /* 0x0000e200ff087b82 */ /* 0x000ee20000000a00 */
[----:B------:R-:W-:Y:S02]  /*0600*/  IADD3.X R13, PT, PT, RZ, RZ, RZ, P1, !PT ;  /* 0x000000ffff0d7210 */ /* 0x000fe40000ffe4ff */
[----:B--2---:R-:W-:Y:S01]  /*0610*/  LEA R10, P1, R4, UR6, 0x2 ;  /* 0x00000006040a7c11 */ /* 0x004fe2000f8210ff */
[----:B-1----:R-:W-:Y:S01]  /*0620*/  IMAD.WIDE.U32 R18, R3, 0x4, R18 ;  /* 0x0000000403127825 */ /* 0x002fe200078e0012 */
[----:B------:R-:W-:-:S05]  /*0630*/  IADD3 R3, PT, PT, R11, R0, RZ ;  /* 0x000000000b037210 */ /* 0x000fca0007ffe0ff */
[----:B0-----:R-:W2:Y:S01]  /*0640*/  LDG.E R19, desc[UR4][R18.64] ;  /* 0x0000000412137981 */ /* 0x001ea2000c1e1900 */
[----:B---3--:R-:W-:-:S04]  /*0650*/  IMAD.WIDE.U32 R20, R21, 0x4, R8 ;  /* 0x0000000415147825 */ /* 0x008fc800078e0008 */
[----:B------:R-:W-:Y:S01]  /*0660*/  IMAD.WIDE.U32 R14, R11, 0x4, R8 ;  /* 0x000000040b0e7825 */ /* 0x000fe200078e0008 */
[----:B------:R-:W-:Y:S01]  /*0670*/  LEA.HI.X R11, R4, UR7, R13, 0x2, P1 ;  /* 0x00000007040b7c11 */ /* 0x000fe200088f140d */
[----:B------:R-:W2:Y:S02]  /*0680*/  LDG.E R20, desc[UR4][R20.64] ;  /* 0x0000000414147981 */ /* 0x000ea4000c1e1900 */
[C-C-:B------:R-:W-:Y:S01]  /*0690*/  IMAD.WIDE.U32 R16, R3.reuse, 0x4, R8.reuse ;  /* 0x0000000403107825 */ /* 0x140fe200078e0008 */
[----:B------:R-:W-:Y:S01]  /*06a0*/  IADD3 R3, PT, PT, R3, R0, RZ ;  /* 0x0000000003037210 */ /* 0x000fe20007ffe0ff */
[----:B------:R-:W3:Y:S04]  /*06b0*/  LDG.E R14, desc[UR4][R14.64] ;  /* 0x000000040e0e7981 */ /* 0x000ee8000c1e1900 */
[----:B------:R-:W3:Y:S01]  /*06c0*/  LDG.E R4, desc[UR4][R10.64+0x4] ;  /* 0x000004040a047981 */ /* 0x000ee2000c1e1900 */
[----:B------:R-:W-:-:S03]  /*06d0*/  IMAD.WIDE.U32 R8, R3, 0x4, R8 ;  /* 0x0000000403087825 */ /* 0x000fc600078e0008 */
[----:B------:R-:W4:Y:S04]  /*06e0*/  LDG.E R16, desc[UR4][R16.64] ;  /* 0x0000000410107981 */ /* 0x000f28000c1e1900 */
[----:B------:R-:W4:Y:S04]  /*06f0*/  LDG.E R3, desc[UR4][R10.64+0x8] ;  /* 0x000008040a037981 */ /* 0x000f28000c1e1900 */
[----:B------:R-:W5:Y:S04]  /*0700*/  LDG.E R22, desc[UR4][R10.64+0xc] ;  /* 0x00000c040a167981 */ /* 0x000f68000c1e1900 */
[----:B------:R-:W5:Y:S01]  /*0710*/  LDG.E R8, desc[UR4][R8.64] ;  /* 0x0000000408087981 */ /* 0x000f62000c1e1900 */
[----:B------:R-:W-:Y:S01]  /*0720*/  IADD3 R7, PT, PT, R7, 0x4, RZ ;  /* 0x0000000407077810 */ /* 0x000fe20007ffe0ff */
[----:B--2---:R-:W-:-:S04]  /*0730*/  FFMA R19, R19, R20, R12 ;  /* 0x0000001413137223 */ /* 0x004fc8000000000c */
[----:B---3--:R-:W-:-:S04]  /*0740*/  FFMA R4, R4, R14, R19 ;  /* 0x0000000e04047223 */ /* 0x008fc80000000013 */
[----:B----4-:R-:W-:-:S04]  /*0750*/  FFMA R3, R3, R16, R4 ;  /* 0x0000001003037223 */ /* 0x010fc80000000004 */
[----:B-----5:R-:W-:-:S07]  /*0760*/  FFMA R12, R22, R8, R3 ;  /* 0x00000008160c7223 */ /* 0x020fce0000000003 */
.L_x_3:
[----:B------:R-:W-:Y:S05]  /*0770*/  @!P0 BRA `(.L_x_0) ;  /* 0x0000000000808947 */ /* 0x000fea0003800000 */
[----:B------:R-:W-:Y:S01]  /*0780*/  ISETP.NE.AND P1, PT, R6, 0x1, PT ;  /* 0x000000010600780c */ /* 0x000fe20003f25270 */
[----:B------:R-:W1:Y:S01]  /*0790*/  LDC.64 R18, c[0x0][0x380] ;  /* 0x0000e000ff127b82 */ /* 0x000e620000000a00 */
[----:B------:R-:W-:-:S04]  /*07a0*/  LOP3.LUT R3, R0, 0x1, RZ, 0xc0, !PT ;  /* 0x0000000100037812 */ /* 0x000fc800078ec0ff */
[----:B------:R-:W-:-:S03]  /*07b0*/  ISETP.NE.U32.AND P0, PT, R3, 0x1, PT ;  /* 0x000000010300780c */ /* 0x000fc60003f05070 */
[----:B------:R-:W2:Y:S04]  /*07c0*/  LDC.64 R16, c[0x0][0x388] ;  /* 0x0000e200ff107b82 */ /* 0x000ea80000000a00 */
[CC--:B------:R-:W-:Y:S01]  /*07d0*/  @P1 IMAD R3, R7.reuse, R0.reuse, R5 ;  /* 0x0000000007031224 */ /* 0x0c0fe200078e0205 */
[C---:B------:R-:W-:Y:S01]  /*07e0*/  @P1 IADD3 R4, P2, PT, R2.reuse, R7, RZ ;  /* 0x0000000702041210 */ /* 0x040fe20007f5e0ff */
[----:B------:R-:W-:Y:S01]  /*07f0*/  @P1 IMAD.IADD R21, R2, 0x1, R7 ;  /* 0x0000000102151824 */ /* 0x000fe200078e0207 */
[----:B------:R-:W-:Y:S01]  /*0800*/  @P1 IADD3 R7, PT, PT, R7, 0x2, RZ ;  /* 0x0000000207071810 */ /* 0x000fe20007ffe0ff */
[----:B------:R-:W3:Y:S01]  /*0810*/  @P1 LDC.64 R14, c[0x0][0x380] ;  /* 0x0000e000ff0e1b82 */ /* 0x000ee20000000a00 */
[----:B------:R-:W-:Y:S02]  /*0820*/  @P1 IADD3 R13, PT, PT, R3, R0, RZ ;  /* 0x00000000030d1210 */ /* 0x000fe40007ffe0ff */
[----:B------:R-:W-:-:S05]  /*0830*/  @P1 IADD3.X R6, PT, PT, RZ, RZ, RZ, P2, !PT ;  /* 0x000000ffff061210 */ /* 0x000fca00017fe4ff */
[----:B------:R-:W4:Y:S01]  /*0840*/  LDC.64 R10, c[0x0][0x380] ;  /* 0x0000e000ff0a7b82 */ /* 0x000f220000000a00 */
[----:B-1----:R-:W-:-:S06]  /*0850*/  @P1 IMAD.WIDE.U32 R20, R21, 0x4, R18 ;  /* 0x0000000415141825 */ /* 0x002fcc00078e0012 */
[----:B0-----:R-:W5:Y:S01]  /*0860*/  @P1 LDG.E R21, desc[UR4][R20.64] ;  /* 0x0000000414151981 */ /* 0x001f62000c1e1900 */
[----:B------:R-:W0:Y:S01]  /*0870*/  LDC.64 R8, c[0x0][0x388] ;  /* 0x0000e200ff087b82 */ /* 0x000e220000000a00 */
[----:B--2---:R-:W-:-:S04]  /*0880*/  @P1 IMAD.WIDE.U32 R18, R3, 0x4, R16 ;  /* 0x0000000403121825 */ /* 0x004fc800078e0010 */
[----:B------:R-:W-:Y:S01]  /*0890*/  @!P0 IMAD R3, R7, R0, R5 ;  /* 0x0000000007038224 */ /* 0x000fe200078e0205 */
[----:B------:R-:W-:Y:S02]  /*08a0*/  @!P0 IADD3 R7, PT, PT, R2, R7, RZ ;  /* 0x0000000702078210 */ /* 0x000fe40007ffe0ff */
[C---:B---3--:R-:W-:Y:S01]  /*08b0*/  @P1 LEA R14, P2, R4.reuse, R14, 0x2 ;  /* 0x0000000e040e1211 */ /* 0x048fe200078410ff */
[----:B------:R-:W-:Y:S01]  /*08c0*/  @P1 IMAD.WIDE.U32 R16, R13, 0x4, R16 ;  /* 0x000000040d101825 */ /* 0x000fe200078e0010 */
[----:B------:R-:W5:Y:S02]  /*08d0*/  @P1 LDG.E R18, desc[UR4][R18.64] ;  /* 0x0000000412121981 */ /* 0x000f64000c1e1900 */
[----:B------:R-:W-:-:S03]  /*08e0*/  @P1 LEA.HI.X R15, R4, R15, R6, 0x2, P2 ;  /* 0x0000000f040f1211 */ /* 0x000fc600010f1406 */
[----:B------:R-:W2:Y:S01]  /*08f0*/  @P1 LDG.E R16, desc[UR4][R16.64] ;  /* 0x0000000410101981 */ /* 0x000ea2000c1e1900 */
[----:B----4-:R-:W-:-:S03]  /*0900*/  @!P0 IMAD.WIDE.U32 R10, R7, 0x4, R10 ;  /* 0x00000004070a8825 */ /* 0x010fc600078e000a */
[----:B------:R-:W2:Y:S04]  /*0910*/  @P1 LDG.E R14, desc[UR4][R14.64+0x4] ;  /* 0x000004040e0e1981 */ /* 0x000ea8000c1e1900 */
[----:B------:R-:W3:Y:S01]  /*0920*/  @!P0 LDG.E R11, desc[UR4][R10.64] ;  /* 0x000000040a0b8981 */ /* 0x000ee2000c1e1900 */
[----:B0-----:R-:W-:-:S06]  /*0930*/  @!P0 IMAD.WIDE.U32 R8, R3, 0x4, R8 ;  /* 0x0000000403088825 */ /* 0x001fcc00078e0008 */
[----:B------:R-:W3:Y:S01]  /*0940*/  @!P0 LDG.E R8, desc[UR4][R8.64] ;  /* 0x0000000408088981 */ /* 0x000ee2000c1e1900 */
[----:B-----5:R-:W-:-:S04]  /*0950*/  @P1 FFMA R21, R21, R18, R12 ;  /* 0x0000001215151223 */ /* 0x020fc8000000000c */
[----:B--2---:R-:W-:-:S04]  /*0960*/  @P1 FFMA R12, R14, R16, R21 ;  /* 0x000000100e0c1223 */ /* 0x004fc80000000015 */
[----:B---3--:R-:W-:-:S07]  /*0970*/  @!P0 FFMA R12, R11, R8, R12 ;  /* 0x000000080b0c8223 */ /* 0x008fce000000000c */
.L_x_0:
[----:B------:R-:W1:Y:S01]  /*0980*/  LDC.64 R6, c[0x0][0x398] ;  /* 0x0000e600ff067b82 */ /* 0x000e620000000a00 */
[----:B------:R-:W-:-:S05]  /*0990*/  IADD3 R3, PT, PT, R2, R5, RZ ;  /* 0x0000000502037210 */ /* 0x000fca0007ffe0ff */
[----:B-1----:R-:W-:-:S05]  /*09a0*/  IMAD.WIDE R2, R3, 0x4, R6 ;  /* 0x0000000403027825 */ /* 0x002fca00078e0206 */
[----:B0-----:R-:W-:Y:S01]  /*09b0*/  STG.E desc[UR4][R2.64], R12 ;  /* 0x0000000c02007986 */ /* 0x001fe2000c101904 */
[----:B------:R-:W-:Y:S05]  /*09c0*/  EXIT ;  /* 0x000000000000794d */ /* 0x000fea0003800000 */
.L_x_4:
[----:B------:R-:W-:-:S00]  /*09d0*/  BRA `(.L_x_4) ;  /* 0xfffffffc00fc7947 */ /* 0x000fc0000383ffff */
[----:B------:R-:W-:-:S00]  /*09e0*/  NOP ;  /* 0x0000000000007918 */ /* 0x000fc00000000000 */
        /* <DEDUP_REMOVED lines=9> */
.L_x_5:


//--------------------- .nv.shared.reserved.0     --------------------------
	.section	.nv.shared.reserved.0,"aw",@nobits
	.weak		__nv_reservedSMEM_offset_0_alias
	.size		__nv_reservedSMEM_offset_0_alias, 0, 64
	.other		__nv_reservedSMEM_offset_0_alias,@"STO_CUDA_RESERVED_SHARED STV_DEFAULT"
__nv_reservedSMEM_offset_0_alias:
	.zero		0
	.zero		64


//--------------------- .nv.constant0._Z10matrixMultPKfS0_iPf --------------------------
	.section	.nv.constant0._Z10matrixMultPKfS0_iPf,"a",@progbits
	.sectionflags	@""
	.align	4
.nv.constant0._Z10matrixMultPKfS0_iPf:
	.zero		928


//--------------------- SYMBOLS --------------------------

	.type		.nv.reservedSmem.offset0,@object
	.size		.nv.reservedSmem.offset0,0x4
